	.headerflags	@"EF_CUDA_TEXMODE_UNIFIED EF_CUDA_64BIT_ADDRESS EF_CUDA_ACCELERATORS EF_CUDA_SM90 EF_CUDA_VIRTUAL_SM(EF_CUDA_SM90)"
	.elftype	@"ET_EXEC"


//--------------------- .nv.info                  --------------------------
	.section	.nv.info,"",@"SHT_CUDA_INFO"
	.align	4


	//----- nvinfo : EIATTR_REGCOUNT
	.align		4
        /*0000*/ 	.byte	0x04, 0x2f
        /*0002*/ 	.short	(.L_3 - .L_2)
	.align		4
.L_2:
        /*0004*/ 	.word	index@(triton_poi_fused__native_batch_norm_legit_no_training_relu_14)
        /*0008*/ 	.word	0x00000012


	//----- nvinfo : EIATTR_MIN_STACK_SIZE
	.align		4
.L_3:
        /*000c*/ 	.byte	0x04, 0x12
        /*000e*/ 	.short	(.L_5 - .L_4)
	.align		4
.L_4:
        /*0010*/ 	.word	index@(triton_poi_fused__native_batch_norm_legit_no_training_relu_14)
        /*0014*/ 	.word	0x00000000


	//----- nvinfo : EIATTR_FRAME_SIZE
	.align		4
.L_5:
        /*0018*/ 	.byte	0x04, 0x11
        /*001a*/ 	.short	(.L_7 - .L_6)
	.align		4
.L_6:
        /*001c*/ 	.word	index@(triton_poi_fused__native_batch_norm_legit_no_training_relu_14)
        /*0020*/ 	.word	0x00000000


	//----- nvinfo : EIATTR_MIN_STACK_SIZE
	.align		4
.L_7:
        /*0024*/ 	.byte	0x04, 0x12
        /*0026*/ 	.short	(.L_9 - .L_8)
	.align		4
.L_8:
        /*0028*/ 	.word	index@(triton_poi_fused__native_batch_norm_legit_no_training_relu_14)
        /*002c*/ 	.word	0x00000000
.L_9:


//--------------------- .nv.info.triton_poi_fused__native_batch_norm_legit_no_training_relu_14 --------------------------
	.section	.nv.info.triton_poi_fused__native_batch_norm_legit_no_training_relu_14,"",@"SHT_CUDA_INFO"
	.sectionflags	@""
	.align	4


	//----- nvinfo : EIATTR_CUDA_API_VERSION
	.align		4
        /*0000*/ 	.byte	0x04, 0x37
        /*0002*/ 	.short	(.L_11 - .L_10)
.L_10:
        /*0004*/ 	.word	0x0000007c


	//----- nvinfo : EIATTR_KPARAM_INFO
	.align		4
.L_11:
        /*0008*/ 	.byte	0x04, 0x17
        /*000a*/ 	.short	(.L_13 - .L_12)
.L_12:
        /*000c*/ 	.word	0x00000000
        /*0010*/ 	.short	0x0006
        /*0012*/ 	.short	0x0030
        /*0014*/ 	.byte	0x00, 0xf0, 0x11, 0x00


	//----- nvinfo : EIATTR_KPARAM_INFO
	.align		4
.L_13:
        /*0018*/ 	.byte	0x04, 0x17
        /*001a*/ 	.short	(.L_15 - .L_14)
.L_14:
        /*001c*/ 	.word	0x00000000
        /*0020*/ 	.short	0x0005
        /*0022*/ 	.short	0x0028
        /*0024*/ 	.byte	0x00, 0xf4, 0x21, 0x00


	//----- nvinfo : EIATTR_KPARAM_INFO
	.align		4
.L_15:
        /*0028*/ 	.byte	0x04, 0x17
        /*002a*/ 	.short	(.L_17 - .L_16)
.L_16:
        /*002c*/ 	.word	0x00000000
        /*0030*/ 	.short	0x0004
        /*0032*/ 	.short	0x0020
        /*0034*/ 	.byte	0x00, 0xf4, 0x21, 0x00


	//----- nvinfo : EIATTR_KPARAM_INFO
	.align		4
.L_17:
        /*0038*/ 	.byte	0x04, 0x17
        /*003a*/ 	.short	(.L_19 - .L_18)
.L_18:
        /*003c*/ 	.word	0x00000000
        /*0040*/ 	.short	0x0003
        /*0042*/ 	.short	0x0018
        /*0044*/ 	.byte	0x00, 0xf4, 0x21, 0x00


	//----- nvinfo : EIATTR_KPARAM_INFO
	.align		4
.L_19:
        /*0048*/ 	.byte	0x04, 0x17
        /*004a*/ 	.short	(.L_21 - .L_20)
.L_20:
        /*004c*/ 	.word	0x00000000
        /*0050*/ 	.short	0x0002
        /*0052*/ 	.short	0x0010
        /*0054*/ 	.byte	0x00, 0xf4, 0x21, 0x00


	//----- nvinfo : EIATTR_KPARAM_INFO
	.align		4
.L_21:
        /*0058*/ 	.byte	0x04, 0x17
        /*005a*/ 	.short	(.L_23 - .L_22)
.L_22:
        /*005c*/ 	.word	0x00000000
        /*0060*/ 	.short	0x0001
        /*0062*/ 	.short	0x0008
        /*0064*/ 	.byte	0x00, 0xf4, 0x21, 0x00


	//----- nvinfo : EIATTR_KPARAM_INFO
	.align		4
.L_23:
        /*0068*/ 	.byte	0x04, 0x17
        /*006a*/ 	.short	(.L_25 - .L_24)
.L_24:
        /*006c*/ 	.word	0x00000000
        /*0070*/ 	.short	0x0000
        /*0072*/ 	.short	0x0000
        /*0074*/ 	.byte	0x00, 0xf4, 0x21, 0x00


	//----- nvinfo : EIATTR_SPARSE_MMA_MASK
	.align		4
.L_25:
        /*0078*/ 	.byte	0x03, 0x50
        /*007a*/ 	.short	0x0000


	//----- nvinfo : EIATTR_MAXREG_COUNT
	.align		4
        /*007c*/ 	.byte	0x03, 0x1b
        /*007e*/ 	.short	0x00ff


	//----- nvinfo : EIATTR_EXIT_INSTR_OFFSETS
	.align		4
        /*0080*/ 	.byte	0x04, 0x1c
        /*0082*/ 	.short	(.L_27 - .L_26)


	//   ....[0]....
.L_26:
        /*0084*/ 	.word	0x00000330


	//   ....[1]....
        /*0088*/ 	.word	0x00000350


	//----- nvinfo : EIATTR_REQNTID
	.align		4
.L_27:
        /*008c*/ 	.byte	0x04, 0x10
        /*008e*/ 	.short	(.L_29 - .L_28)
.L_28:
        /*0090*/ 	.word	0x00000080
        /*0094*/ 	.word	0x00000001
        /*0098*/ 	.word	0x00000001


	//----- nvinfo : EIATTR_CBANK_PARAM_SIZE
	.align		4
.L_29:
        /*009c*/ 	.byte	0x03, 0x19
        /*009e*/ 	.short	0x0034


	//----- nvinfo : EIATTR_PARAM_CBANK
	.align		4
        /*00a0*/ 	.byte	0x04, 0x0a
        /*00a2*/ 	.short	(.L_31 - .L_30)
	.align		4
.L_30:
        /*00a4*/ 	.word	index@(.nv.constant0.triton_poi_fused__native_batch_norm_legit_no_training_relu_14)
        /*00a8*/ 	.short	0x0210
        /*00aa*/ 	.short	0x0034


	//----- nvinfo : EIATTR_SW_WAR
	.align		4
.L_31:
        /*00ac*/ 	.byte	0x04, 0x36
        /*00ae*/ 	.short	(.L_33 - .L_32)
.L_32:
        /*00b0*/ 	.word	0x00000008
.L_33:


//--------------------- .nv.callgraph             --------------------------
	.section	.nv.callgraph,"",@"SHT_CUDA_CALLGRAPH"
	.align	4
	.sectionentsize	8
	.align		4
        /*0000*/ 	.word	0x00000000
	.align		4
        /*0004*/ 	.word	0xffffffff
	.align		4
        /*0008*/ 	.word	0x00000000
	.align		4
        /*000c*/ 	.word	0xfffffffe
	.align		4
        /*0010*/ 	.word	0x00000000
	.align		4
        /*0014*/ 	.word	0xfffffffd
	.align		4
        /*0018*/ 	.word	0x00000000
	.align		4
        /*001c*/ 	.word	0xfffffffc


//--------------------- .nv.constant4             --------------------------
	.section	.nv.constant4,"a",@progbits
	.align	8
	.align		8
.nv.constant4:
        /*0000*/ 	.dword	_$_str
	.align		8
        /*0008*/ 	.dword	_$_str_$_2


//--------------------- .text.triton_poi_fused__native_batch_norm_legit_no_training_relu_14 --------------------------
	.section	.text.triton_poi_fused__native_batch_norm_legit_no_training_relu_14,"ax",@progbits
	.align	128
        .global         triton_poi_fused__native_batch_norm_legit_no_training_relu_14
        .type           triton_poi_fused__native_batch_norm_legit_no_training_relu_14,@function
        .size           triton_poi_fused__native_batch_norm_legit_no_training_relu_14,(.L_x_1 - triton_poi_fused__native_batch_norm_legit_no_training_relu_14)
        .other          triton_poi_fused__native_batch_norm_legit_no_training_relu_14,@"STO_CUDA_ENTRY STV_DEFAULT"
triton_poi_fused__native_batch_norm_legit_no_training_relu_14:
.text.triton_poi_fused__native_batch_norm_legit_no_training_relu_14:
[----:B------:R-:W0:Y:S01]  /*0000*/  LDC R1, c[0x0][0x28] ;  /* 0x00000a00ff017b82 */ /* 0x000e220000000800 */
[----:B------:R-:W1:Y:S07]  /*0010*/  S2R R0, SR_TID.X ;  /* 0x0000000000007919 */ /* 0x000e6e0000002100 */
[----:B------:R-:W2:Y:S01]  /*0020*/  LDC.64 R8, c[0x0][0x220] ;  /* 0x00008800ff087b82 */ /* 0x000ea20000000a00 */
[----:B------:R-:W-:Y:S01]  /*0030*/  HFMA2.MMA R14, -RZ, RZ, 0, 0 ;  /* 0x00000000ff0e7435 */ /* 0x000fe200000001ff */
[----:B------:R-:W-:Y:S01]  /*0040*/  ULDC.64 UR4, c[0x0][0x208] ;  /* 0x0000820000047ab9 */ /* 0x000fe20000000a00 */
[----:B------:R-:W3:Y:S05]  /*0050*/  S2R R3, SR_CTAID.X ;  /* 0x0000000000037919 */ /* 0x000eea0000002500 */
[----:B------:R-:W4:Y:S08]  /*0060*/  LDC.64 R6, c[0x0][0x218] ;  /* 0x00008600ff067b82 */ /* 0x000f300000000a00 */
[----:B------:R-:W5:Y:S08]  /*0070*/  LDC.64 R10, c[0x0][0x228] ;  /* 0x00008a00ff0a7b82 */ /* 0x000f700000000a00 */
[----:B------:R-:W4:Y:S01]  /*0080*/  LDC.64 R12, c[0x0][0x230] ;  /* 0x00008c00ff0c7b82 */ /* 0x000f220000000a00 */
[----:B-1----:R-:W-:-:S02]  /*0090*/  LOP3.LUT R0, R0, 0x7f, RZ, 0xc0, !PT ;  /* 0x0000007f00007812 */ /* 0x002fc400078ec0ff */
[----:B---3--:R-:W-:Y:S02]  /*00a0*/  SHF.R.S32.HI R2, RZ, 0x18, R3 ;  /* 0x00000018ff027819 */ /* 0x008fe40000011403 */
[----:B------:R-:W-:Y:S02]  /*00b0*/  LEA R0, R3, R0, 0x7 ;  /* 0x0000000003007211 */ /* 0x000fe400078e38ff */
[----:B------:R-:W-:Y:S02]  /*00c0*/  SGXT R3, R2, 0x1 ;  /* 0x000000010203781a */ /* 0x000fe40000000200 */
[----:B------:R-:W-:Y:S02]  /*00d0*/  ISETP.GE.AND P0, PT, R0, 0x1200, PT ;  /* 0x000012000000780c */ /* 0x000fe40003f06270 */
[----:B------:R-:W-:-:S04]  /*00e0*/  LEA.HI R3, R3, R0, RZ, 0x4 ;  /* 0x0000000003037211 */ /* 0x000fc800078f20ff */
[----:B------:R-:W-:-:S05]  /*00f0*/  SHF.R.S32.HI R3, RZ, 0x4, R3 ;  /* 0x00000004ff037819 */ /* 0x000fca0000011403 */
[----:B------:R-:W-:-:S05]  /*0100*/  IMAD.HI R2, R3, 0x38e38e39, RZ ;  /* 0x38e38e3903027827 */ /* 0x000fca00078e02ff */
[----:B------:R-:W-:-:S04]  /*0110*/  SHF.R.U32.HI R5, RZ, 0x1f, R2 ;  /* 0x0000001fff057819 */ /* 0x000fc80000011602 */
[----:B------:R-:W-:Y:S02]  /*0120*/  LEA.HI.SX32 R2, R2, R5, 0x1c ;  /* 0x0000000502027211 */ /* 0x000fe400078fe2ff */
[----:B------:R-:W1:Y:S03]  /*0130*/  LDC.64 R4, c[0x0][0x210] ;  /* 0x00008400ff047b82 */ /* 0x000e660000000a00 */
[----:B------:R-:W-:-:S04]  /*0140*/  IMAD R15, R2, -0x48, R3 ;  /* 0xffffffb8020f7824 */ /* 0x000fc800078e0203 */
[----:B--2---:R-:W-:-:S05]  /*0150*/  IMAD.WIDE R8, R15, 0x4, R8 ;  /* 0x000000040f087825 */ /* 0x004fca00078e0208 */
[----:B------:R5:W2:Y:S01]  /*0160*/  @!P0 LDG.E.EL R14, desc[UR4][R8.64] ;  /* 0x00000004080e8981 */ /* 0x000aa2000c2e1900 */
[----:B------:R-:W-:Y:S01]  /*0170*/  CS2R R2, SRZ ;  /* 0x0000000000027805 */ /* 0x000fe2000001ff00 */
[----:B----4-:R-:W-:-:S05]  /*0180*/  IMAD.WIDE R6, R15, 0x4, R6 ;  /* 0x000000040f067825 */ /* 0x010fca00078e0206 */
[----:B------:R3:W4:Y:S01]  /*0190*/  @!P0 LDG.E.EL R3, desc[UR4][R6.64] ;  /* 0x0000000406038981 */ /* 0x000722000c2e1900 */
[----:B-1----:R-:W-:-:S04]  /*01a0*/  IMAD.WIDE R4, R0, 0x4, R4 ;  /* 0x0000000400047825 */ /* 0x002fc800078e0204 */
[C---:B-----5:R-:W-:Y:S01]  /*01b0*/  IMAD.WIDE R8, R15.reuse, 0x4, R10 ;  /* 0x000000040f087825 */ /* 0x060fe200078e020a */
[----:B------:R1:W4:Y:S03]  /*01c0*/  @!P0 LDG.E R2, desc[UR4][R4.64] ;  /* 0x0000000404028981 */ /* 0x000326000c1e1900 */
[----:B0-----:R-:W-:Y:S01]  /*01d0*/  IMAD.WIDE R10, R15, 0x4, R12 ;  /* 0x000000040f0a7825 */ /* 0x001fe200078e020c */
[----:B------:R-:W-:-:S06]  /*01e0*/  CS2R R12, SRZ ;  /* 0x00000000000c7805 */ /* 0x000fcc000001ff00 */
[----:B------:R-:W5:Y:S01]  /*01f0*/  @!P0 LDG.E.EL R12, desc[UR4][R8.64] ;  /* 0x00000004080c8981 */ /* 0x000f62000c2e1900 */
[----:B---3--:R-:W-:Y:S01]  /*0200*/  MOV R6, 0x3e800000 ;  /* 0x3e80000000067802 */ /* 0x008fe20000000f00 */
[----:B-1----:R-:W0:Y:S02]  /*0210*/  LDC.64 R4, c[0x0][0x238] ;  /* 0x00008e00ff047b82 */ /* 0x002e240000000a00 */
[----:B------:R-:W5:Y:S01]  /*0220*/  @!P0 LDG.E.EL R13, desc[UR4][R10.64] ;  /* 0x000000040a0d8981 */ /* 0x000f62000c2e1900 */
[----:B--2---:R-:W-:-:S04]  /*0230*/  FADD R14, R14, 9.9999997473787516356e-06 ;  /* 0x3727c5ac0e0e7421 */ /* 0x004fc80000000000 */
[----:B------:R-:W1:Y:S02]  /*0240*/  MUFU.SQRT R15, R14 ;  /* 0x0000000e000f7308 */ /* 0x000e640000002000 */
[C---:B-1----:R-:W-:Y:S02]  /*0250*/  FSETP.GT.AND P1, PT, R15.reuse, 8.50705917302346158658e+37, PT ;  /* 0x7e8000000f00780b */ /* 0x042fe40003f24000 */
[----:B------:R-:W-:-:S11]  /*0260*/  FSETP.GEU.AND P2, PT, R15, 1.175494350822287508e-38, PT ;  /* 0x008000000f00780b */ /* 0x000fd60003f4e000 */
[----:B------:R-:W-:-:S04]  /*0270*/  @P1 FMUL R15, R15, 0.25 ;  /* 0x3e8000000f0f1820 */ /* 0x000fc80000400000 */
[----:B------:R-:W-:-:S06]  /*0280*/  @!P2 FMUL R15, R15, 16777216 ;  /* 0x4b8000000f0fa820 */ /* 0x000fcc0000400000 */
[----:B------:R-:W1:Y:S01]  /*0290*/  MUFU.RCP R15, R15 ;  /* 0x0000000f000f7308 */ /* 0x000e620000001000 */
[----:B------:R-:W-:Y:S01]  /*02a0*/  FSEL R6, R6, 1, P1 ;  /* 0x3f80000006067808 */ /* 0x000fe20000800000 */
[----:B----4-:R-:W-:-:S04]  /*02b0*/  FADD R2, -R3, R2 ;  /* 0x0000000203027221 */ /* 0x010fc80000000100 */
[----:B------:R-:W-:-:S04]  /*02c0*/  @!P2 FMUL R6, R6, 16777216 ;  /* 0x4b8000000606a820 */ /* 0x000fc80000400000 */
[----:B-1----:R-:W-:-:S04]  /*02d0*/  FMUL R3, R15, R6 ;  /* 0x000000060f037220 */ /* 0x002fc80000400000 */
[----:B------:R-:W-:-:S04]  /*02e0*/  FMUL R2, R2, R3 ;  /* 0x0000000302027220 */ /* 0x000fc80000400000 */
[----:B-----5:R-:W-:Y:S01]  /*02f0*/  FFMA R12, R2, R12, R13 ;  /* 0x0000000c020c7223 */ /* 0x020fe2000000000d */
[----:B0-----:R-:W-:-:S04]  /*0300*/  IMAD.WIDE R2, R0, 0x4, R4 ;  /* 0x0000000400027825 */ /* 0x001fc800078e0204 */
[----:B------:R-:W-:-:S04]  /*0310*/  FSETP.GEU.AND P1, PT, R12, RZ, PT ;  /* 0x000000ff0c00720b */ /* 0x000fc80003f2e000 */
[----:B------:R-:W-:Y:S01]  /*0320*/  FSEL R5, R12, RZ, P1 ;  /* 0x000000ff0c057208 */ /* 0x000fe20000800000 */
[----:B------:R-:W-:Y:S08]  /*0330*/  @P0 EXIT ;  /* 0x000000000000094d */ /* 0x000ff00003800000 */
[----:B------:R-:W-:Y:S01]  /*0340*/  STG.E desc[UR4][R2.64], R5 ;  /* 0x0000000502007986 */ /* 0x000fe2000c101904 */
[----:B------:R-:W-:Y:S05]  /*0350*/  EXIT ;  /* 0x000000000000794d */ /* 0x000fea0003800000 */
.L_x_0:
[----:B------:R-:W-:-:S00]  /*0360*/  BRA `(.L_x_0) ;  /* 0xfffffffc00fc7947 */ /* 0x000fc0000383ffff */
[----:B------:R-:W-:-:S00]  /*0370*/  NOP ;  /* 0x0000000000007918 */ /* 0x000fc00000000000 */
        /* <DEDUP_REMOVED lines=8> */
.L_x_1:


//--------------------- .nv.global.init           --------------------------
	.section	.nv.global.init,"aw",@progbits
.nv.global.init:
	.type		_$_str,@object
	.size		_$_str,(_$_str_$_2 - _$_str)
_$_str:
        /*0000*/ 	.byte	0x5f, 0x5f, 0x43, 0x55, 0x44, 0x41, 0x5f, 0x46, 0x54, 0x5a, 0x00
	.type		_$_str_$_2,@object
	.size		_$_str_$_2,(.L_1 - _$_str_$_2)
_$_str_$_2:
        /*000b*/ 	.byte	0x5f, 0x5f, 0x43, 0x55, 0x44, 0x41, 0x5f, 0x50, 0x52, 0x45, 0x43, 0x5f, 0x53, 0x51, 0x52, 0x54
        /*001b*/ 	.byte	0x00
.L_1:


//--------------------- .nv.constant0.triton_poi_fused__native_batch_norm_legit_no_training_relu_14 --------------------------
	.section	.nv.constant0.triton_poi_fused__native_batch_norm_legit_no_training_relu_14,"a",@progbits
	.sectionflags	@""
	.align	4
.nv.constant0.triton_poi_fused__native_batch_norm_legit_no_training_relu_14:
	.zero		580
